//
// Generated by NVIDIA NVVM Compiler
//
// Compiler Build ID: CL-36424714
// Cuda compilation tools, release 13.0, V13.0.88
// Based on NVVM 20.0.0
//

.version 9.0
.target sm_100
.address_size 64

	// .globl	_Z16histogram_kernelPjS_jj
.extern .shared .align 16 .b8 s_bins[];

.visible .entry _Z16histogram_kernelPjS_jj(
	.param .u64 .ptr .align 1 _Z16histogram_kernelPjS_jj_param_0,
	.param .u64 .ptr .align 1 _Z16histogram_kernelPjS_jj_param_1,
	.param .u32 _Z16histogram_kernelPjS_jj_param_2,
	.param .u32 _Z16histogram_kernelPjS_jj_param_3
)
{
	.reg .pred 	%p<4>;
	.reg .b32 	%r<18>;
	.reg .b64 	%rd<9>;

	ld.param.u64 	%rd1, [_Z16histogram_kernelPjS_jj_param_0];
	ld.param.u64 	%rd2, [_Z16histogram_kernelPjS_jj_param_1];
	ld.param.u32 	%r4, [_Z16histogram_kernelPjS_jj_param_2];
	ld.param.u32 	%r5, [_Z16histogram_kernelPjS_jj_param_3];
	mov.u32 	%r1, %tid.x;
	setp.ge.u32 	%p1, %r1, %r5;
	shl.b32 	%r6, %r1, 2;
	mov.u32 	%r7, s_bins;
	add.s32 	%r2, %r7, %r6;
	@%p1 bra 	$L__BB0_2;
	mov.b32 	%r8, 0;
	st.shared.u32 	[%r2], %r8;
$L__BB0_2:
	bar.sync 	0;
	mov.u32 	%r9, %ctaid.x;
	mov.u32 	%r10, %ntid.x;
	mad.lo.s32 	%r3, %r9, %r10, %r1;
	setp.ge.u32 	%p2, %r3, %r4;
	@%p2 bra 	$L__BB0_4;
	cvta.to.global.u64 	%rd3, %rd1;
	mul.wide.s32 	%rd4, %r3, 4;
	add.s64 	%rd5, %rd3, %rd4;
	ld.global.u32 	%r11, [%rd5];
	shl.b32 	%r12, %r11, 2;
	add.s32 	%r14, %r7, %r12;
	atom.shared.add.u32 	%r15, [%r14], 1;
$L__BB0_4:
	setp.ge.u32 	%p3, %r1, %r5;
	bar.sync 	0;
	@%p3 bra 	$L__BB0_6;
	cvta.to.global.u64 	%rd6, %rd2;
	mul.wide.u32 	%rd7, %r1, 4;
	add.s64 	%rd8, %rd6, %rd7;
	ld.shared.u32 	%r16, [%r2];
	atom.global.add.u32 	%r17, [%rd8], %r16;
$L__BB0_6:
	ret;

}
	// .globl	_Z14convert_kernelPjj
.visible .entry _Z14convert_kernelPjj(
	.param .u64 .ptr .align 1 _Z14convert_kernelPjj_param_0,
	.param .u32 _Z14convert_kernelPjj_param_1
)
{
	.reg .pred 	%p<3>;
	.reg .b32 	%r<8>;
	.reg .b64 	%rd<5>;

	ld.param.u64 	%rd2, [_Z14convert_kernelPjj_param_0];
	ld.param.u32 	%r2, [_Z14convert_kernelPjj_param_1];
	mov.u32 	%r3, %ctaid.x;
	mov.u32 	%r4, %ntid.x;
	mov.u32 	%r5, %tid.x;
	mad.lo.s32 	%r1, %r3, %r4, %r5;
	setp.ge.u32 	%p1, %r1, %r2;
	@%p1 bra 	$L__BB1_3;
	cvta.to.global.u64 	%rd3, %rd2;
	mul.wide.s32 	%rd4, %r1, 4;
	add.s64 	%rd1, %rd3, %rd4;
	ld.global.u32 	%r6, [%rd1];
	setp.lt.u32 	%p2, %r6, 128;
	@%p2 bra 	$L__BB1_3;
	mov.b32 	%r7, 127;
	st.global.u32 	[%rd1], %r7;
$L__BB1_3:
	ret;

}


// ===== COMPILED SASS (sm_100) =====

	.target	sm_100

	.elftype	@"ET_EXEC"


//--------------------- .note.nv.tkinfo           --------------------------
	.section	.note.nv.tkinfo,"",@"SHT_NOTE"
	.sectionflags	@"SHF_NOTE_NV_TKINFO"
	.tkinfo
        /*0018*/ 	.word	0x00000002
        /*0030*/ 	.string	""
        /*0030*/ 	.string	"ptxas"
        /*0030*/ 	.string	"Cuda compilation tools, release 13.0, V13.0.88"
        /*0030*/ 	.string	"Build cuda_13.0.r13.0/compiler.36424714_0"
        /*0030*/ 	.string	"-arch sm_100 -m 64 "



//--------------------- .note.nv.cuinfo           --------------------------
	.section	.note.nv.cuinfo,"",@"SHT_NOTE"
	.sectionflags	@"SHF_NOTE_NV_CUINFO"
        /*0018*/ 	.short	0x0002
        /*001a*/ 	.short	0x0064
        /*001c*/ 	.short	0x0082
	.zero		2


//--------------------- .nv.info                  --------------------------
	.section	.nv.info,"",@"SHT_CUDA_INFO"
	.align	4


	//----- nvinfo : EIATTR_REGCOUNT
	.align		4
        /*0000*/ 	.byte	0x04, 0x2f
        /*0002*/ 	.short	(.L_1 - .L_0)
	.align		4
.L_0:
        /*0004*/ 	.word	index@(_Z16histogram_kernelPjS_jj)
        /*0008*/ 	.word	0x0000000a


	//----- nvinfo : EIATTR_FRAME_SIZE
	.align		4
.L_1:
        /*000c*/ 	.byte	0x04, 0x11
        /*000e*/ 	.short	(.L_3 - .L_2)
	.align		4
.L_2:
        /*0010*/ 	.word	index@(_Z16histogram_kernelPjS_jj)
        /*0014*/ 	.word	0x00000000


	//----- nvinfo : EIATTR_REGCOUNT
	.align		4
.L_3:
        /*0018*/ 	.byte	0x04, 0x2f
        /*001a*/ 	.short	(.L_5 - .L_4)
	.align		4
.L_4:
        /*001c*/ 	.word	index@(_Z14convert_kernelPjj)
        /*0020*/ 	.word	0x00000008


	//----- nvinfo : EIATTR_FRAME_SIZE
	.align		4
.L_5:
        /*0024*/ 	.byte	0x04, 0x11
        /*0026*/ 	.short	(.L_7 - .L_6)
	.align		4
.L_6:
        /*0028*/ 	.word	index@(_Z14convert_kernelPjj)
        /*002c*/ 	.word	0x00000000


	//----- nvinfo : EIATTR_MIN_STACK_SIZE
	.align		4
.L_7:
        /*0030*/ 	.byte	0x04, 0x12
        /*0032*/ 	.short	(.L_9 - .L_8)
	.align		4
.L_8:
        /*0034*/ 	.word	index@(_Z14convert_kernelPjj)
        /*0038*/ 	.word	0x00000000


	//----- nvinfo : EIATTR_MIN_STACK_SIZE
	.align		4
.L_9:
        /*003c*/ 	.byte	0x04, 0x12
        /*003e*/ 	.short	(.L_11 - .L_10)
	.align		4
.L_10:
        /*0040*/ 	.word	index@(_Z16histogram_kernelPjS_jj)
        /*0044*/ 	.word	0x00000000
.L_11:


//--------------------- .nv.compat                --------------------------
	.section	.nv.compat,"",@"SHT_CUDA_COMPAT_INFO"
	.align	4
        /*0000*/ 	.byte	0x02, 0x09, 0x00, 0x00, 0x02, 0x02, 0x01, 0x00, 0x02, 0x05, 0x05, 0x00, 0x03, 0x07, 0x01, 0x01
        /*0010*/ 	.byte	0x02, 0x03, 0x00, 0x00, 0x02, 0x06, 0x01, 0x00, 0x04, 0x0b, 0x08, 0x00, 0x09, 0x00, 0x00, 0x00
        /*0020*/ 	.byte	0x00, 0x00, 0x00, 0x00


//--------------------- .nv.info._Z14convert_kernelPjj --------------------------
	.section	.nv.info._Z14convert_kernelPjj,"",@"SHT_CUDA_INFO"
	.sectionflags	@""
	.align	4


	//----- nvinfo : EIATTR_CUDA_API_VERSION
	.align		4
        /*0000*/ 	.byte	0x04, 0x37
        /*0002*/ 	.short	(.L_13 - .L_12)
.L_12:
        /*0004*/ 	.word	0x00000082


	//----- nvinfo : EIATTR_KPARAM_INFO
	.align		4
.L_13:
        /*0008*/ 	.byte	0x04, 0x17
        /*000a*/ 	.short	(.L_15 - .L_14)
.L_14:
        /*000c*/ 	.word	0x00000000
        /*0010*/ 	.short	0x0001
        /*0012*/ 	.short	0x0008
        /*0014*/ 	.byte	0x00, 0xf0, 0x11, 0x00


	//----- nvinfo : EIATTR_KPARAM_INFO
	.align		4
.L_15:
        /*0018*/ 	.byte	0x04, 0x17
        /*001a*/ 	.short	(.L_17 - .L_16)
.L_16:
        /*001c*/ 	.word	0x00000000
        /*0020*/ 	.short	0x0000
        /*0022*/ 	.short	0x0000
        /*0024*/ 	.byte	0x00, 0xf5, 0x21, 0x00


	//----- nvinfo : EIATTR_SPARSE_MMA_MASK
	.align		4
.L_17:
        /*0028*/ 	.byte	0x03, 0x50
        /*002a*/ 	.short	0x0000


	//----- nvinfo : EIATTR_MAXREG_COUNT
	.align		4
        /*002c*/ 	.byte	0x03, 0x1b
        /*002e*/ 	.short	0x00ff


	//----- nvinfo : EIATTR_MERCURY_ISA_VERSION
	.align		4
        /*0030*/ 	.byte	0x03, 0x5f
        /*0032*/ 	.short	0x0101


	//----- nvinfo : EIATTR_VRC_CTA_INIT_COUNT
	.align		4
        /*0034*/ 	.byte	0x02, 0x4a
	.zero		1
	.zero		1


	//----- nvinfo : EIATTR_EXIT_INSTR_OFFSETS
	.align		4
        /*0038*/ 	.byte	0x04, 0x1c
        /*003a*/ 	.short	(.L_19 - .L_18)


	//   ....[0]....
.L_18:
        /*003c*/ 	.word	0x00000070


	//   ....[1]....
        /*0040*/ 	.word	0x000000d0


	//   ....[2]....
        /*0044*/ 	.word	0x00000100


	//----- nvinfo : EIATTR_CBANK_PARAM_SIZE
	.align		4
.L_19:
        /*0048*/ 	.byte	0x03, 0x19
        /*004a*/ 	.short	0x000c


	//----- nvinfo : EIATTR_PARAM_CBANK
	.align		4
        /*004c*/ 	.byte	0x04, 0x0a
        /*004e*/ 	.short	(.L_21 - .L_20)
	.align		4
.L_20:
        /*0050*/ 	.word	index@(.nv.constant0._Z14convert_kernelPjj)
        /*0054*/ 	.short	0x0380
        /*0056*/ 	.short	0x000c


	//----- nvinfo : EIATTR_SW_WAR
	.align		4
.L_21:
        /*0058*/ 	.byte	0x04, 0x36
        /*005a*/ 	.short	(.L_23 - .L_22)
.L_22:
        /*005c*/ 	.word	0x00000008
.L_23:


//--------------------- .nv.info._Z16histogram_kernelPjS_jj --------------------------
	.section	.nv.info._Z16histogram_kernelPjS_jj,"",@"SHT_CUDA_INFO"
	.sectionflags	@""
	.align	4


	//----- nvinfo : EIATTR_CUDA_API_VERSION
	.align		4
        /*0000*/ 	.byte	0x04, 0x37
        /*0002*/ 	.short	(.L_25 - .L_24)
.L_24:
        /*0004*/ 	.word	0x00000082


	//----- nvinfo : EIATTR_KPARAM_INFO
	.align		4
.L_25:
        /*0008*/ 	.byte	0x04, 0x17
        /*000a*/ 	.short	(.L_27 - .L_26)
.L_26:
        /*000c*/ 	.word	0x00000000
        /*0010*/ 	.short	0x0003
        /*0012*/ 	.short	0x0014
        /*0014*/ 	.byte	0x00, 0xf0, 0x11, 0x00


	//----- nvinfo : EIATTR_KPARAM_INFO
	.align		4
.L_27:
        /*0018*/ 	.byte	0x04, 0x17
        /*001a*/ 	.short	(.L_29 - .L_28)
.L_28:
        /*001c*/ 	.word	0x00000000
        /*0020*/ 	.short	0x0002
        /*0022*/ 	.short	0x0010
        /*0024*/ 	.byte	0x00, 0xf0, 0x11, 0x00


	//----- nvinfo : EIATTR_KPARAM_INFO
	.align		4
.L_29:
        /*0028*/ 	.byte	0x04, 0x17
        /*002a*/ 	.short	(.L_31 - .L_30)
.L_30:
        /*002c*/ 	.word	0x00000000
        /*0030*/ 	.short	0x0001
        /*0032*/ 	.short	0x0008
        /*0034*/ 	.byte	0x00, 0xf5, 0x21, 0x00


	//----- nvinfo : EIATTR_KPARAM_INFO
	.align		4
.L_31:
        /*0038*/ 	.byte	0x04, 0x17
        /*003a*/ 	.short	(.L_33 - .L_32)
.L_32:
        /*003c*/ 	.word	0x00000000
        /*0040*/ 	.short	0x0000
        /*0042*/ 	.short	0x0000
        /*0044*/ 	.byte	0x00, 0xf5, 0x21, 0x00


	//----- nvinfo : EIATTR_SPARSE_MMA_MASK
	.align		4
.L_33:
        /*0048*/ 	.byte	0x03, 0x50
        /*004a*/ 	.short	0x0000


	//----- nvinfo : EIATTR_MAXREG_COUNT
	.align		4
        /*004c*/ 	.byte	0x03, 0x1b
        /*004e*/ 	.short	0x00ff


	//----- nvinfo : EIATTR_NUM_BARRIERS
	.align		4
        /*0050*/ 	.byte	0x02, 0x4c
        /*0052*/ 	.byte	0x01
	.zero		1


	//----- nvinfo : EIATTR_MERCURY_ISA_VERSION
	.align		4
        /*0054*/ 	.byte	0x03, 0x5f
        /*0056*/ 	.short	0x0101


	//----- nvinfo : EIATTR_VRC_CTA_INIT_COUNT
	.align		4
        /*0058*/ 	.byte	0x02, 0x4a
	.zero		1
	.zero		1


	//----- nvinfo : EIATTR_EXIT_INSTR_OFFSETS
	.align		4
        /*005c*/ 	.byte	0x04, 0x1c
        /*005e*/ 	.short	(.L_35 - .L_34)


	//   ....[0]....
.L_34:
        /*0060*/ 	.word	0x00000190


	//   ....[1]....
        /*0064*/ 	.word	0x000001e0


	//----- nvinfo : EIATTR_CRS_STACK_SIZE
	.align		4
.L_35:
        /*0068*/ 	.byte	0x04, 0x1e
        /*006a*/ 	.short	(.L_37 - .L_36)
.L_36:
        /*006c*/ 	.word	0x00000000


	//----- nvinfo : EIATTR_CBANK_PARAM_SIZE
	.align		4
.L_37:
        /*0070*/ 	.byte	0x03, 0x19
        /*0072*/ 	.short	0x0018


	//----- nvinfo : EIATTR_PARAM_CBANK
	.align		4
        /*0074*/ 	.byte	0x04, 0x0a
        /*0076*/ 	.short	(.L_39 - .L_38)
	.align		4
.L_38:
        /*0078*/ 	.word	index@(.nv.constant0._Z16histogram_kernelPjS_jj)
        /*007c*/ 	.short	0x0380
        /*007e*/ 	.short	0x0018


	//----- nvinfo : EIATTR_SW_WAR
	.align		4
.L_39:
        /*0080*/ 	.byte	0x04, 0x36
        /*0082*/ 	.short	(.L_41 - .L_40)
.L_40:
        /*0084*/ 	.word	0x00000008
.L_41:


//--------------------- .nv.callgraph             --------------------------
	.section	.nv.callgraph,"",@"SHT_CUDA_CALLGRAPH"
	.align	4
	.sectionentsize	8
	.align		4
        /*0000*/ 	.word	0x00000000
	.align		4
        /*0004*/ 	.word	0xffffffff
	.align		4
        /*0008*/ 	.word	0x00000000
	.align		4
        /*000c*/ 	.word	0xfffffffe
	.align		4
        /*0010*/ 	.word	0x00000000
	.align		4
        /*0014*/ 	.word	0xfffffffd
	.align		4
        /*0018*/ 	.word	0x00000000
	.align		4
        /*001c*/ 	.word	0xfffffffc


//--------------------- .text._Z14convert_kernelPjj --------------------------
	.section	.text._Z14convert_kernelPjj,"ax",@progbits
	.align	128
        .global         _Z14convert_kernelPjj
        .type           _Z14convert_kernelPjj,@function
        .size           _Z14convert_kernelPjj,(.L_x_4 - _Z14convert_kernelPjj)
        .other          _Z14convert_kernelPjj,@"STO_CUDA_ENTRY STV_DEFAULT"
_Z14convert_kernelPjj:
.text._Z14convert_kernelPjj:
[----:B------:R-:W-:Y:S01]  /*0000*/  LDC R1, c[0x0][0x37c] ;  /* 0x0000df00ff017b82 */ /* 0x000fe20000000800 */
[----:B------:R-:W0:Y:S07]  /*0010*/  S2R R0, SR_TID.X ;  /* 0x0000000000007919 */ /* 0x000e2e0000002100 */
[----:B------:R-:W0:Y:S01]  /*0020*/  S2UR UR4, SR_CTAID.X ;  /* 0x00000000000479c3 */ /* 0x000e220000002500 */
[----:B------:R-:W1:Y:S07]  /*0030*/  LDCU UR5, c[0x0][0x388] ;  /* 0x00007100ff0577ac */ /* 0x000e6e0008000800 */
[----:B------:R-:W0:Y:S02]  /*0040*/  LDC R5, c[0x0][0x360] ;  /* 0x0000d800ff057b82 */ /* 0x000e240000000800 */
[----:B0-----:R-:W-:-:S05]  /*0050*/  IMAD R5, R5, UR4, R0 ;  /* 0x0000000405057c24 */ /* 0x001fca000f8e0200 */
[----:B-1----:R-:W-:-:S13]  /*0060*/  ISETP.GE.U32.AND P0, PT, R5, UR5, PT ;  /* 0x0000000505007c0c */ /* 0x002fda000bf06070 */
[----:B------:R-:W-:Y:S05]  /*0070*/  @P0 EXIT ;  /* 0x000000000000094d */ /* 0x000fea0003800000 */
[----:B------:R-:W0:Y:S01]  /*0080*/  LDC.64 R2, c[0x0][0x380] ;  /* 0x0000e000ff027b82 */ /* 0x000e220000000a00 */
[----:B------:R-:W1:Y:S01]  /*0090*/  LDCU.64 UR4, c[0x0][0x358] ;  /* 0x00006b00ff0477ac */ /* 0x000e620008000a00 */
[----:B0-----:R-:W-:-:S05]  /*00a0*/  IMAD.WIDE R2, R5, 0x4, R2 ;  /* 0x0000000405027825 */ /* 0x001fca00078e0202 */
[----:B-1----:R-:W2:Y:S02]  /*00b0*/  LDG.E R0, desc[UR4][R2.64] ;  /* 0x0000000402007981 */ /* 0x002ea4000c1e1900 */
[----:B--2---:R-:W-:-:S13]  /*00c0*/  ISETP.GE.U32.AND P0, PT, R0, 0x80, PT ;  /* 0x000000800000780c */ /* 0x004fda0003f06070 */
[----:B------:R-:W-:Y:S05]  /*00d0*/  @!P0 EXIT ;  /* 0x000000000000894d */ /* 0x000fea0003800000 */
[----:B------:R-:W-:-:S05]  /*00e0*/  HFMA2 R5, -RZ, RZ, 0, 7.569789886474609375e-06 ;  /* 0x0000007fff057431 */ /* 0x000fca00000001ff */
[----:B------:R-:W-:Y:S01]  /*00f0*/  STG.E desc[UR4][R2.64], R5 ;  /* 0x0000000502007986 */ /* 0x000fe2000c101904 */
[----:B------:R-:W-:Y:S05]  /*0100*/  EXIT ;  /* 0x000000000000794d */ /* 0x000fea0003800000 */
.L_x_0:
[----:B------:R-:W-:-:S00]  /*0110*/  BRA `(.L_x_0) ;  /* 0xfffffffc00fc7947 */ /* 0x000fc0000383ffff */
[----:B------:R-:W-:-:S00]  /*0120*/  NOP ;  /* 0x0000000000007918 */ /* 0x000fc00000000000 */
        /* <DEDUP_REMOVED lines=13> */
.L_x_4:


//--------------------- .text._Z16histogram_kernelPjS_jj --------------------------
	.section	.text._Z16histogram_kernelPjS_jj,"ax",@progbits
	.align	128
        .global         _Z16histogram_kernelPjS_jj
        .type           _Z16histogram_kernelPjS_jj,@function
        .size           _Z16histogram_kernelPjS_jj,(.L_x_5 - _Z16histogram_kernelPjS_jj)
        .other          _Z16histogram_kernelPjS_jj,@"STO_CUDA_ENTRY STV_DEFAULT"
_Z16histogram_kernelPjS_jj:
.text._Z16histogram_kernelPjS_jj:
[----:B------:R-:W-:Y:S01]  /*0000*/  LDC R1, c[0x0][0x37c] ;  /* 0x0000df00ff017b82 */ /* 0x000fe20000000800 */
[----:B------:R-:W0:Y:S07]  /*0010*/  S2R R7, SR_TID.X ;  /* 0x0000000000077919 */ /* 0x000e2e0000002100 */
[----:B------:R-:W1:Y:S01]  /*0020*/  S2UR UR6, SR_CTAID.X ;  /* 0x00000000000679c3 */ /* 0x000e620000002500 */
[----:B------:R-:W0:Y:S01]  /*0030*/  LDCU UR7, c[0x0][0x394] ;  /* 0x00007280ff0777ac */ /* 0x000e220008000800 */
[----:B------:R-:W-:Y:S01]  /*0040*/  BSSY.RECONVERGENT B0, `(.L_x_1) ;  /* 0x0000013000007945 */ /* 0x000fe20003800200 */
[----:B------:R-:W2:Y:S05]  /*0050*/  LDCU UR8, c[0x0][0x390] ;  /* 0x00007200ff0877ac */ /* 0x000eaa0008000800 */
[----:B------:R-:W1:Y:S01]  /*0060*/  LDC R0, c[0x0][0x360] ;  /* 0x0000d800ff007b82 */ /* 0x000e620000000800 */
[----:B------:R-:W-:-:S07]  /*0070*/  UMOV UR4, 0x400 ;  /* 0x0000040000047882 */ /* 0x000fce0000000000 */
[----:B------:R-:W3:Y:S01]  /*0080*/  S2UR UR5, SR_CgaCtaId ;  /* 0x00000000000579c3 */ /* 0x000ee20000008800 */
[----:B0-----:R-:W-:Y:S01]  /*0090*/  ISETP.GE.U32.AND P0, PT, R7, UR7, PT ;  /* 0x0000000707007c0c */ /* 0x001fe2000bf06070 */
[----:B-1----:R-:W-:Y:S01]  /*00a0*/  IMAD R5, R0, UR6, R7 ;  /* 0x0000000600057c24 */ /* 0x002fe2000f8e0207 */
[----:B------:R-:W0:Y:S04]  /*00b0*/  LDCU.64 UR6, c[0x0][0x358] ;  /* 0x00006b00ff0677ac */ /* 0x000e280008000a00 */
[----:B--2---:R-:W-:Y:S01]  /*00c0*/  ISETP.GE.U32.AND P1, PT, R5, UR8, PT ;  /* 0x0000000805007c0c */ /* 0x004fe2000bf26070 */
[----:B---3--:R-:W-:-:S06]  /*00d0*/  ULEA UR4, UR5, UR4, 0x18 ;  /* 0x0000000405047291 */ /* 0x008fcc000f8ec0ff */
[----:B------:R-:W-:-:S05]  /*00e0*/  LEA R0, R7, UR4, 0x2 ;  /* 0x0000000407007c11 */ /* 0x000fca000f8e10ff */
[----:B------:R1:W-:Y:S01]  /*00f0*/  @!P0 STS [R0], RZ ;  /* 0x000000ff00008388 */ /* 0x0003e20000000800 */
[----:B------:R-:W-:Y:S06]  /*0100*/  BAR.SYNC.DEFER_BLOCKING 0x0 ;  /* 0x0000000000007b1d */ /* 0x000fec0000010000 */
[----:B0-----:R-:W-:Y:S05]  /*0110*/  @P1 BRA `(.L_x_2) ;  /* 0x0000000000141947 */ /* 0x001fea0003800000 */
[----:B------:R-:W0:Y:S02]  /*0120*/  LDC.64 R2, c[0x0][0x380] ;  /* 0x0000e000ff027b82 */ /* 0x000e240000000a00 */
[----:B0-----:R-:W-:-:S06]  /*0130*/  IMAD.WIDE R2, R5, 0x4, R2 ;  /* 0x0000000405027825 */ /* 0x001fcc00078e0202 */
[----:B------:R-:W2:Y:S02]  /*0140*/  LDG.E R2, desc[UR6][R2.64] ;  /* 0x0000000602027981 */ /* 0x000ea4000c1e1900 */
[----:B--2---:R-:W-:-:S05]  /*0150*/  LEA R4, R2, UR4, 0x2 ;  /* 0x0000000402047c11 */ /* 0x004fca000f8e10ff */
[----:B------:R0:W-:Y:S02]  /*0160*/  ATOMS.POPC.INC.32 RZ, [R4+URZ] ;  /* 0x0000000004ff7f8c */ /* 0x0001e4000d8000ff */
.L_x_2:
[----:B------:R-:W-:Y:S05]  /*0170*/  BSYNC.RECONVERGENT B0 ;  /* 0x0000000000007941 */ /* 0x000fea0003800200 */
.L_x_1:
[----:B------:R-:W-:Y:S06]  /*0180*/  BAR.SYNC.DEFER_BLOCKING 0x0 ;  /* 0x0000000000007b1d */ /* 0x000fec0000010000 */
[----:B------:R-:W-:Y:S05]  /*0190*/  @P0 EXIT ;  /* 0x000000000000094d */ /* 0x000fea0003800000 */
[----:B------:R-:W2:Y:S01]  /*01a0*/  LDS R5, [R0] ;  /* 0x0000000000057984 */ /* 0x000ea20000000800 */
[----:B------:R-:W3:Y:S02]  /*01b0*/  LDC.64 R2, c[0x0][0x388] ;  /* 0x0000e200ff027b82 */ /* 0x000ee40000000a00 */
[----:B---3--:R-:W-:-:S05]  /*01c0*/  IMAD.WIDE.U32 R2, R7, 0x4, R2 ;  /* 0x0000000407027825 */ /* 0x008fca00078e0002 */
[----:B--2---:R-:W-:Y:S01]  /*01d0*/  REDG.E.ADD.STRONG.GPU desc[UR6][R2.64], R5 ;  /* 0x000000050200798e */ /* 0x004fe2000c12e106 */
[----:B------:R-:W-:Y:S05]  /*01e0*/  EXIT ;  /* 0x000000000000794d */ /* 0x000fea0003800000 */
.L_x_3:
        /* <DEDUP_REMOVED lines=9> */
.L_x_5:


//--------------------- .nv.shared._Z14convert_kernelPjj --------------------------
	.section	.nv.shared._Z14convert_kernelPjj,"aw",@nobits
	.sectionflags	@""
	.align	16
	.zero		1024


//--------------------- .nv.shared.reserved.0     --------------------------
	.section	.nv.shared.reserved.0,"aw",@nobits
	.weak		__nv_reservedSMEM_offset_0_alias
	.size		__nv_reservedSMEM_offset_0_alias, 0, 64
	.other		__nv_reservedSMEM_offset_0_alias,@"STO_CUDA_RESERVED_SHARED STV_DEFAULT"
__nv_reservedSMEM_offset_0_alias:
	.zero		0
	.zero		64


//--------------------- .nv.shared._Z16histogram_kernelPjS_jj --------------------------
	.section	.nv.shared._Z16histogram_kernelPjS_jj,"aw",@nobits
	.sectionflags	@""
	.align	16
	.zero		1024


//--------------------- .nv.constant0._Z14convert_kernelPjj --------------------------
	.section	.nv.constant0._Z14convert_kernelPjj,"a",@progbits
	.sectionflags	@""
	.align	4
.nv.constant0._Z14convert_kernelPjj:
	.zero		908


//--------------------- .nv.constant0._Z16histogram_kernelPjS_jj --------------------------
	.section	.nv.constant0._Z16histogram_kernelPjS_jj,"a",@progbits
	.sectionflags	@""
	.align	4
.nv.constant0._Z16histogram_kernelPjS_jj:
	.zero		920


//--------------------- SYMBOLS --------------------------

	.type		.nv.reservedSmem.offset0,@object
	.size		.nv.reservedSmem.offset0,0x4
	.type		.nv.reservedSmem.cap,@object
	.size		.nv.reservedSmem.cap,0x4
